//
// Generated by NVIDIA NVVM Compiler
//
// Compiler Build ID: CL-36424714
// Cuda compilation tools, release 13.0, V13.0.88
// Based on NVVM 20.0.0
//

.version 9.0
.target sm_100
.address_size 64

	// .globl	_Z9filtrogpuPfS_

.visible .entry _Z9filtrogpuPfS_(
	.param .u64 .ptr .align 1 _Z9filtrogpuPfS__param_0,
	.param .u64 .ptr .align 1 _Z9filtrogpuPfS__param_1
)
{
	.reg .b32 	%r<14>;
	.reg .b32 	%f<11>;
	.reg .b64 	%rd<14>;

	ld.param.u64 	%rd1, [_Z9filtrogpuPfS__param_0];
	ld.param.u64 	%rd2, [_Z9filtrogpuPfS__param_1];
	cvta.to.global.u64 	%rd3, %rd2;
	cvta.to.global.u64 	%rd4, %rd1;
	mov.u32 	%r1, %tid.x;
	mov.u32 	%r2, %ctaid.x;
	mov.u32 	%r3, %ntid.x;
	mad.lo.s32 	%r4, %r2, %r3, %r1;
	mov.u32 	%r5, %tid.y;
	mov.u32 	%r6, %ctaid.y;
	mov.u32 	%r7, %ntid.y;
	mad.lo.s32 	%r8, %r6, %r7, %r5;
	mul.lo.s32 	%r9, %r8, 12;
	add.s32 	%r10, %r4, %r9;
	add.s32 	%r11, %r10, 12;
	mul.wide.s32 	%rd5, %r11, 4;
	add.s64 	%rd6, %rd4, %rd5;
	ld.global.f32 	%f1, [%rd6];
	ld.global.f32 	%f2, [%rd6+4];
	add.f32 	%f3, %f1, %f2;
	ld.global.f32 	%f4, [%rd6+8];
	add.f32 	%f5, %f3, %f4;
	cvt.u64.u32 	%rd7, %r9;
	cvt.s64.s32 	%rd8, %r4;
	add.s64 	%rd9, %rd8, %rd7;
	shl.b64 	%rd10, %rd9, 2;
	add.s64 	%rd11, %rd4, %rd10;
	ld.global.f32 	%f6, [%rd11+4];
	add.f32 	%f7, %f5, %f6;
	ld.global.f32 	%f8, [%rd6+52];
	add.f32 	%f9, %f7, %f8;
	div.rn.f32 	%f10, %f9, 0f40A00000;
	shl.b32 	%r12, %r8, 1;
	sub.s32 	%r13, %r10, %r12;
	mul.wide.s32 	%rd12, %r13, 4;
	add.s64 	%rd13, %rd3, %rd12;
	st.global.f32 	[%rd13], %f10;
	ret;

}


// ===== COMPILED SASS (sm_100) =====

	.target	sm_100

	.elftype	@"ET_EXEC"


//--------------------- .note.nv.tkinfo           --------------------------
	.section	.note.nv.tkinfo,"",@"SHT_NOTE"
	.sectionflags	@"SHF_NOTE_NV_TKINFO"
	.tkinfo
        /*0018*/ 	.word	0x00000002
        /*0030*/ 	.string	""
        /*0030*/ 	.string	"ptxas"
        /*0030*/ 	.string	"Cuda compilation tools, release 13.0, V13.0.88"
        /*0030*/ 	.string	"Build cuda_13.0.r13.0/compiler.36424714_0"
        /*0030*/ 	.string	"-arch sm_100 -m 64 "



//--------------------- .note.nv.cuinfo           --------------------------
	.section	.note.nv.cuinfo,"",@"SHT_NOTE"
	.sectionflags	@"SHF_NOTE_NV_CUINFO"
        /*0018*/ 	.short	0x0002
        /*001a*/ 	.short	0x0064
        /*001c*/ 	.short	0x0082
	.zero		2


//--------------------- .nv.info                  --------------------------
	.section	.nv.info,"",@"SHT_CUDA_INFO"
	.align	4


	//----- nvinfo : EIATTR_REGCOUNT
	.align		4
        /*0000*/ 	.byte	0x04, 0x2f
        /*0002*/ 	.short	(.L_1 - .L_0)
	.align		4
.L_0:
        /*0004*/ 	.word	index@(_Z9filtrogpuPfS_)
        /*0008*/ 	.word	0x00000010


	//----- nvinfo : EIATTR_FRAME_SIZE
	.align		4
.L_1:
        /*000c*/ 	.byte	0x04, 0x11
        /*000e*/ 	.short	(.L_3 - .L_2)
	.align		4
.L_2:
        /*0010*/ 	.word	index@($__internal_0_$__cuda_sm3x_div_rn_noftz_f32_slowpath)
        /*0014*/ 	.word	0x00000000


	//----- nvinfo : EIATTR_FRAME_SIZE
	.align		4
.L_3:
        /*0018*/ 	.byte	0x04, 0x11
        /*001a*/ 	.short	(.L_5 - .L_4)
	.align		4
.L_4:
        /*001c*/ 	.word	index@(_Z9filtrogpuPfS_)
        /*0020*/ 	.word	0x00000000


	//----- nvinfo : EIATTR_MIN_STACK_SIZE
	.align		4
.L_5:
        /*0024*/ 	.byte	0x04, 0x12
        /*0026*/ 	.short	(.L_7 - .L_6)
	.align		4
.L_6:
        /*0028*/ 	.word	index@(_Z9filtrogpuPfS_)
        /*002c*/ 	.word	0x00000000
.L_7:


//--------------------- .nv.compat                --------------------------
	.section	.nv.compat,"",@"SHT_CUDA_COMPAT_INFO"
	.align	4
        /*0000*/ 	.byte	0x02, 0x09, 0x00, 0x00, 0x02, 0x02, 0x01, 0x00, 0x02, 0x05, 0x05, 0x00, 0x03, 0x07, 0x01, 0x01
        /*0010*/ 	.byte	0x02, 0x03, 0x00, 0x00, 0x02, 0x06, 0x01, 0x00, 0x04, 0x0b, 0x08, 0x00, 0x01, 0x00, 0x00, 0x00
        /*0020*/ 	.byte	0x00, 0x00, 0x00, 0x00


//--------------------- .nv.info._Z9filtrogpuPfS_ --------------------------
	.section	.nv.info._Z9filtrogpuPfS_,"",@"SHT_CUDA_INFO"
	.sectionflags	@""
	.align	4


	//----- nvinfo : EIATTR_CUDA_API_VERSION
	.align		4
        /*0000*/ 	.byte	0x04, 0x37
        /*0002*/ 	.short	(.L_9 - .L_8)
.L_8:
        /*0004*/ 	.word	0x00000082


	//----- nvinfo : EIATTR_KPARAM_INFO
	.align		4
.L_9:
        /*0008*/ 	.byte	0x04, 0x17
        /*000a*/ 	.short	(.L_11 - .L_10)
.L_10:
        /*000c*/ 	.word	0x00000000
        /*0010*/ 	.short	0x0001
        /*0012*/ 	.short	0x0008
        /*0014*/ 	.byte	0x00, 0xf5, 0x21, 0x00


	//----- nvinfo : EIATTR_KPARAM_INFO
	.align		4
.L_11:
        /*0018*/ 	.byte	0x04, 0x17
        /*001a*/ 	.short	(.L_13 - .L_12)
.L_12:
        /*001c*/ 	.word	0x00000000
        /*0020*/ 	.short	0x0000
        /*0022*/ 	.short	0x0000
        /*0024*/ 	.byte	0x00, 0xf5, 0x21, 0x00


	//----- nvinfo : EIATTR_SPARSE_MMA_MASK
	.align		4
.L_13:
        /*0028*/ 	.byte	0x03, 0x50
        /*002a*/ 	.short	0x0000


	//----- nvinfo : EIATTR_MAXREG_COUNT
	.align		4
        /*002c*/ 	.byte	0x03, 0x1b
        /*002e*/ 	.short	0x00ff


	//----- nvinfo : EIATTR_MERCURY_ISA_VERSION
	.align		4
        /*0030*/ 	.byte	0x03, 0x5f
        /*0032*/ 	.short	0x0101


	//----- nvinfo : EIATTR_VRC_CTA_INIT_COUNT
	.align		4
        /*0034*/ 	.byte	0x02, 0x4a
	.zero		1
	.zero		1


	//----- nvinfo : EIATTR_EXIT_INSTR_OFFSETS
	.align		4
        /*0038*/ 	.byte	0x04, 0x1c
        /*003a*/ 	.short	(.L_15 - .L_14)


	//   ....[0]....
.L_14:
        /*003c*/ 	.word	0x000002f0


	//----- nvinfo : EIATTR_CRS_STACK_SIZE
	.align		4
.L_15:
        /*0040*/ 	.byte	0x04, 0x1e
        /*0042*/ 	.short	(.L_17 - .L_16)
.L_16:
        /*0044*/ 	.word	0x00000000


	//----- nvinfo : EIATTR_CBANK_PARAM_SIZE
	.align		4
.L_17:
        /*0048*/ 	.byte	0x03, 0x19
        /*004a*/ 	.short	0x0010


	//----- nvinfo : EIATTR_PARAM_CBANK
	.align		4
        /*004c*/ 	.byte	0x04, 0x0a
        /*004e*/ 	.short	(.L_19 - .L_18)
	.align		4
.L_18:
        /*0050*/ 	.word	index@(.nv.constant0._Z9filtrogpuPfS_)
        /*0054*/ 	.short	0x0380
        /*0056*/ 	.short	0x0010


	//----- nvinfo : EIATTR_SW_WAR
	.align		4
.L_19:
        /*0058*/ 	.byte	0x04, 0x36
        /*005a*/ 	.short	(.L_21 - .L_20)
.L_20:
        /*005c*/ 	.word	0x00000008
.L_21:


//--------------------- .nv.callgraph             --------------------------
	.section	.nv.callgraph,"",@"SHT_CUDA_CALLGRAPH"
	.align	4
	.sectionentsize	8
	.align		4
        /*0000*/ 	.word	0x00000000
	.align		4
        /*0004*/ 	.word	0xffffffff
	.align		4
        /*0008*/ 	.word	0x00000000
	.align		4
        /*000c*/ 	.word	0xfffffffe
	.align		4
        /*0010*/ 	.word	0x00000000
	.align		4
        /*0014*/ 	.word	0xfffffffd
	.align		4
        /*0018*/ 	.word	0x00000000
	.align		4
        /*001c*/ 	.word	0xfffffffc


//--------------------- .text._Z9filtrogpuPfS_    --------------------------
	.section	.text._Z9filtrogpuPfS_,"ax",@progbits
	.align	128
        .global         _Z9filtrogpuPfS_
        .type           _Z9filtrogpuPfS_,@function
        .size           _Z9filtrogpuPfS_,(.L_x_15 - _Z9filtrogpuPfS_)
        .other          _Z9filtrogpuPfS_,@"STO_CUDA_ENTRY STV_DEFAULT"
_Z9filtrogpuPfS_:
.text._Z9filtrogpuPfS_:
[----:B------:R-:W-:Y:S01]  /*0000*/  LDC R1, c[0x0][0x37c] ;  /* 0x0000df00ff017b82 */ /* 0x000fe20000000800 */
[----:B------:R-:W0:Y:S07]  /*0010*/  S2R R2, SR_TID.Y ;  /* 0x0000000000027919 */ /* 0x000e2e0000002200 */
[----:B------:R-:W1:Y:S01]  /*0020*/  LDC R3, c[0x0][0x360] ;  /* 0x0000d800ff037b82 */ /* 0x000e620000000800 */
[----:B------:R-:W2:Y:S01]  /*0030*/  LDCU.64 UR8, c[0x0][0x380] ;  /* 0x00007000ff0877ac */ /* 0x000ea20008000a00 */
[----:B------:R-:W1:Y:S01]  /*0040*/  S2R R0, SR_TID.X ;  /* 0x0000000000007919 */ /* 0x000e620000002100 */
[----:B------:R-:W3:Y:S05]  /*0050*/  LDCU.64 UR6, c[0x0][0x358] ;  /* 0x00006b00ff0677ac */ /* 0x000eea0008000a00 */
[----:B------:R-:W0:Y:S08]  /*0060*/  S2UR UR5, SR_CTAID.Y ;  /* 0x00000000000579c3 */ /* 0x000e300000002600 */
[----:B------:R-:W0:Y:S08]  /*0070*/  LDC R7, c[0x0][0x364] ;  /* 0x0000d900ff077b82 */ /* 0x000e300000000800 */
[----:B------:R-:W1:Y:S08]  /*0080*/  S2UR UR4, SR_CTAID.X ;  /* 0x00000000000479c3 */ /* 0x000e700000002500 */
[----:B------:R-:W4:Y:S01]  /*0090*/  LDC.64 R4, c[0x0][0x380] ;  /* 0x0000e000ff047b82 */ /* 0x000f220000000a00 */
[----:B0-----:R-:W-:-:S04]  /*00a0*/  IMAD R2, R7, UR5, R2 ;  /* 0x0000000507027c24 */ /* 0x001fc8000f8e0202 */
[----:B------:R-:W-:Y:S02]  /*00b0*/  IMAD R7, R2, 0xc, RZ ;  /* 0x0000000c02077824 */ /* 0x000fe400078e02ff */
[----:B-1----:R-:W-:-:S04]  /*00c0*/  IMAD R0, R3, UR4, R0 ;  /* 0x0000000403007c24 */ /* 0x002fc8000f8e0200 */
[C---:B------:R-:W-:Y:S01]  /*00d0*/  IMAD.IADD R3, R0.reuse, 0x1, R7 ;  /* 0x0000000100037824 */ /* 0x040fe200078e0207 */
[----:B------:R-:W-:-:S03]  /*00e0*/  IADD3 R7, P0, PT, R0, R7, RZ ;  /* 0x0000000700077210 */ /* 0x000fc60007f1e0ff */
[----:B------:R-:W-:Y:S01]  /*00f0*/  VIADD R9, R3, 0xc ;  /* 0x0000000c03097836 */ /* 0x000fe20000000000 */
[----:B------:R-:W-:Y:S02]  /*0100*/  LEA.HI.X.SX32 R8, R0, RZ, 0x1, P0 ;  /* 0x000000ff00087211 */ /* 0x000fe400000f0eff */
[----:B--2---:R-:W-:Y:S01]  /*0110*/  LEA R6, P0, R7, UR8, 0x2 ;  /* 0x0000000807067c11 */ /* 0x004fe2000f8010ff */
[----:B----4-:R-:W-:-:S03]  /*0120*/  IMAD.WIDE R4, R9, 0x4, R4 ;  /* 0x0000000409047825 */ /* 0x010fc600078e0204 */
[----:B------:R-:W-:Y:S02]  /*0130*/  LEA.HI.X R7, R7, UR9, R8, 0x2, P0 ;  /* 0x0000000907077c11 */ /* 0x000fe400080f1408 */
[----:B---3--:R-:W2:Y:S04]  /*0140*/  LDG.E R0, desc[UR6][R4.64] ;  /* 0x0000000604007981 */ /* 0x008ea8000c1e1900 */
[----:B------:R-:W2:Y:S04]  /*0150*/  LDG.E R9, desc[UR6][R4.64+0x4] ;  /* 0x0000040604097981 */ /* 0x000ea8000c1e1900 */
[----:B------:R-:W3:Y:S04]  /*0160*/  LDG.E R11, desc[UR6][R4.64+0x8] ;  /* 0x00000806040b7981 */ /* 0x000ee8000c1e1900 */
[----:B------:R-:W4:Y:S04]  /*0170*/  LDG.E R7, desc[UR6][R6.64+0x4] ;  /* 0x0000040606077981 */ /* 0x000f28000c1e1900 */
[----:B------:R-:W5:Y:S01]  /*0180*/  LDG.E R13, desc[UR6][R4.64+0x34] ;  /* 0x00003406040d7981 */ /* 0x000f62000c1e1900 */
[----:B------:R-:W-:Y:S01]  /*0190*/  IMAD.MOV.U32 R8, RZ, RZ, 0x40a00000 ;  /* 0x40a00000ff087424 */ /* 0x000fe200078e00ff */
[----:B------:R-:W-:Y:S01]  /*01a0*/  BSSY.RECONVERGENT B1, `(.L_x_0) ;  /* 0x0000010000017945 */ /* 0x000fe20003800200 */
[----:B--2---:R-:W-:Y:S01]  /*01b0*/  FADD R0, R0, R9 ;  /* 0x0000000900007221 */ /* 0x004fe20000000000 */
[----:B------:R-:W-:-:S03]  /*01c0*/  IMAD.MOV.U32 R9, RZ, RZ, 0x3e4ccccd ;  /* 0x3e4ccccdff097424 */ /* 0x000fc600078e00ff */
[----:B---3--:R-:W-:Y:S01]  /*01d0*/  FADD R0, R0, R11 ;  /* 0x0000000b00007221 */ /* 0x008fe20000000000 */
[----:B------:R-:W-:-:S03]  /*01e0*/  FFMA R8, R9, -R8, 1 ;  /* 0x3f80000009087423 */ /* 0x000fc60000000808 */
[----:B----4-:R-:W-:Y:S01]  /*01f0*/  FADD R0, R0, R7 ;  /* 0x0000000700007221 */ /* 0x010fe20000000000 */
[----:B------:R-:W-:-:S03]  /*0200*/  FFMA R9, R8, R9, 0.20000000298023223877 ;  /* 0x3e4ccccd08097423 */ /* 0x000fc60000000009 */
[----:B-----5:R-:W-:-:S04]  /*0210*/  FADD R0, R0, R13 ;  /* 0x0000000d00007221 */ /* 0x020fc80000000000 */
[----:B------:R-:W0:Y:S01]  /*0220*/  FCHK P0, R0, 5 ;  /* 0x40a0000000007902 */ /* 0x000e220000000000 */
[----:B------:R-:W-:-:S04]  /*0230*/  FFMA R6, R0, R9, RZ ;  /* 0x0000000900067223 */ /* 0x000fc800000000ff */
[----:B------:R-:W-:-:S04]  /*0240*/  FFMA R4, R6, -5, R0 ;  /* 0xc0a0000006047823 */ /* 0x000fc80000000000 */
[----:B------:R-:W-:Y:S01]  /*0250*/  FFMA R9, R9, R4, R6 ;  /* 0x0000000409097223 */ /* 0x000fe20000000006 */
[----:B0-----:R-:W-:Y:S06]  /*0260*/  @!P0 BRA `(.L_x_1) ;  /* 0x00000000000c8947 */ /* 0x001fec0003800000 */
[----:B------:R-:W-:-:S07]  /*0270*/  MOV R4, 0x290 ;  /* 0x0000029000047802 */ /* 0x000fce0000000f00 */
[----:B------:R-:W-:Y:S05]  /*0280*/  CALL.REL.NOINC `($__internal_0_$__cuda_sm3x_div_rn_noftz_f32_slowpath) ;  /* 0x00000000001c7944 */ /* 0x000fea0003c00000 */
[----:B------:R-:W-:-:S07]  /*0290*/  MOV R9, R6 ;  /* 0x0000000600097202 */ /* 0x000fce0000000f00 */
.L_x_1:
[----:B------:R-:W-:Y:S05]  /*02a0*/  BSYNC.RECONVERGENT B1 ;  /* 0x0000000000017941 */ /* 0x000fea0003800200 */
.L_x_0:
[----:B------:R-:W0:Y:S01]  /*02b0*/  LDC.64 R4, c[0x0][0x388] ;  /* 0x0000e200ff047b82 */ /* 0x000e220000000a00 */
[----:B------:R-:W-:-:S04]  /*02c0*/  IMAD R3, R2, -0x2, R3 ;  /* 0xfffffffe02037824 */ /* 0x000fc800078e0203 */
[----:B0-----:R-:W-:-:S05]  /*02d0*/  IMAD.WIDE R2, R3, 0x4, R4 ;  /* 0x0000000403027825 */ /* 0x001fca00078e0204 */
[----:B------:R-:W-:Y:S01]  /*02e0*/  STG.E desc[UR6][R2.64], R9 ;  /* 0x0000000902007986 */ /* 0x000fe2000c101906 */
[----:B------:R-:W-:Y:S05]  /*02f0*/  EXIT ;  /* 0x000000000000794d */ /* 0x000fea0003800000 */
        .weak           $__internal_0_$__cuda_sm3x_div_rn_noftz_f32_slowpath
        .type           $__internal_0_$__cuda_sm3x_div_rn_noftz_f32_slowpath,@function
        .size           $__internal_0_$__cuda_sm3x_div_rn_noftz_f32_slowpath,(.L_x_15 - $__internal_0_$__cuda_sm3x_div_rn_noftz_f32_slowpath)
$__internal_0_$__cuda_sm3x_div_rn_noftz_f32_slowpath:
[--C-:B------:R-:W-:Y:S01]  /*0300*/  SHF.R.U32.HI R5, RZ, 0x17, R0.reuse ;  /* 0x00000017ff057819 */ /* 0x100fe20000011600 */
[----:B------:R-:W-:Y:S04]  /*0310*/  BSSY.RECONVERGENT B0, `(.L_x_2) ;  /* 0x000005c000007945 */ /* 0x000fe80003800200 */
[----:B------:R-:W-:Y:S01]  /*0320*/  BSSY.RELIABLE B2, `(.L_x_3) ;  /* 0x000001a000027945 */ /* 0x000fe20003800100 */
[----:B------:R-:W-:Y:S01]  /*0330*/  IMAD.MOV.U32 R6, RZ, RZ, R0 ;  /* 0x000000ffff067224 */ /* 0x000fe200078e0000 */
[----:B------:R-:W-:-:S05]  /*0340*/  LOP3.LUT R5, R5, 0xff, RZ, 0xc0, !PT ;  /* 0x000000ff05057812 */ /* 0x000fca00078ec0ff */
[----:B------:R-:W-:-:S05]  /*0350*/  VIADD R8, R5, 0xffffffff ;  /* 0xffffffff05087836 */ /* 0x000fca0000000000 */
[----:B------:R-:W-:-:S13]  /*0360*/  ISETP.GT.U32.OR P0, PT, R8, 0xfd, !PT ;  /* 0x000000fd0800780c */ /* 0x000fda0007f04470 */
[----:B------:R-:W-:Y:S01]  /*0370*/  @!P0 IMAD.MOV.U32 R7, RZ, RZ, RZ ;  /* 0x000000ffff078224 */ /* 0x000fe200078e00ff */
[----:B------:R-:W-:Y:S06]  /*0380*/  @!P0 BRA `(.L_x_4) ;  /* 0x00000000004c8947 */ /* 0x000fec0003800000 */
[----:B------:R-:W-:-:S13]  /*0390*/  FSETP.GTU.FTZ.AND P0, PT, |R0|, +INF , PT ;  /* 0x7f8000000000780b */ /* 0x000fda0003f1c200 */
[----:B------:R-:W-:Y:S05]  /*03a0*/  @P0 BREAK.RELIABLE B2 ;  /* 0x0000000000020942 */ /* 0x000fea0003800100 */
[----:B------:R-:W-:Y:S05]  /*03b0*/  @P0 BRA `(.L_x_5) ;  /* 0x0000000400400947 */ /* 0x000fea0003800000 */
[----:B------:R-:W-:-:S05]  /*03c0*/  HFMA2 R7, -RZ, RZ, 2.3125, 0 ;  /* 0x40a00000ff077431 */ /* 0x000fca00000001ff */
[----:B------:R-:W-:-:S13]  /*03d0*/  LOP3.LUT P0, RZ, R7, 0x7fffffff, R6, 0xc8, !PT ;  /* 0x7fffffff07ff7812 */ /* 0x000fda000780c806 */
[----:B------:R-:W-:Y:S05]  /*03e0*/  @!P0 BREAK.RELIABLE B2 ;  /* 0x0000000000028942 */ /* 0x000fea0003800100 */
[----:B------:R-:W-:Y:S05]  /*03f0*/  @!P0 BRA `(.L_x_6) ;  /* 0x0000000400288947 */ /* 0x000fea0003800000 */
[----:B------:R-:W-:-:S13]  /*0400*/  LOP3.LUT P0, RZ, R6, 0x7fffffff, RZ, 0xc0, !PT ;  /* 0x7fffffff06ff7812 */ /* 0x000fda000780c0ff */
[----:B------:R-:W-:Y:S05]  /*0410*/  @!P0 BREAK.RELIABLE B2 ;  /* 0x0000000000028942 */ /* 0x000fea0003800100 */
[----:B------:R-:W-:Y:S05]  /*0420*/  @!P0 BRA `(.L_x_7) ;  /* 0x0000000400148947 */ /* 0x000fea0003800000 */
[----:B------:R-:W-:Y:S02]  /*0430*/  FSETP.NEU.FTZ.AND P0, PT, |R0|, +INF , PT ;  /* 0x7f8000000000780b */ /* 0x000fe40003f1d200 */
[----:B------:R-:W-:-:S04]  /*0440*/  LOP3.LUT P1, RZ, R7, 0x7fffffff, RZ, 0xc0, !PT ;  /* 0x7fffffff07ff7812 */ /* 0x000fc8000782c0ff */
[----:B------:R-:W-:-:S13]  /*0450*/  PLOP3.LUT P0, PT, P0, P1, PT, 0x2f, 0xf2 ;  /* 0x0000000000f2781c */ /* 0x000fda0000702577 */
[----:B------:R-:W-:Y:S05]  /*0460*/  @P0 BREAK.RELIABLE B2 ;  /* 0x0000000000020942 */ /* 0x000fea0003800100 */
[----:B------:R-:W-:Y:S05]  /*0470*/  @P0 BRA `(.L_x_8) ;  /* 0x0000000000f40947 */ /* 0x000fea0003800000 */
[----:B------:R-:W-:-:S13]  /*0480*/  ISETP.GE.AND P0, PT, R8, RZ, PT ;  /* 0x000000ff0800720c */ /* 0x000fda0003f06270 */
[----:B------:R-:W-:Y:S02]  /*0490*/  @P0 IMAD.MOV.U32 R7, RZ, RZ, RZ ;  /* 0x000000ffff070224 */ /* 0x000fe400078e00ff */
[----:B------:R-:W-:Y:S01]  /*04a0*/  @!P0 FFMA R6, R0, 1.84467440737095516160e+19, RZ ;  /* 0x5f80000000068823 */ /* 0x000fe200000000ff */
[----:B------:R-:W-:-:S07]  /*04b0*/  @!P0 IMAD.MOV.U32 R7, RZ, RZ, -0x40 ;  /* 0xffffffc0ff078424 */ /* 0x000fce00078e00ff */
.L_x_4:
[----:B------:R-:W-:Y:S05]  /*04c0*/  BSYNC.RELIABLE B2 ;  /* 0x0000000000027941 */ /* 0x000fea0003800100 */
.L_x_3:
[----:B------:R-:W-:Y:S01]  /*04d0*/  UMOV UR4, 0x40a00000 ;  /* 0x40a0000000047882 */ /* 0x000fe20000000000 */
[----:B------:R-:W-:Y:S01]  /*04e0*/  VIADD R5, R5, 0xffffff81 ;  /* 0xffffff8105057836 */ /* 0x000fe20000000000 */
[----:B------:R-:W-:Y:S01]  /*04f0*/  UIADD3 UR4, UPT, UPT, UR4, -0x1000000, URZ ;  /* 0xff00000004047890 */ /* 0x000fe2000fffe0ff */
[----:B------:R-:W-:Y:S02]  /*0500*/  BSSY.RECONVERGENT B2, `(.L_x_9) ;  /* 0x0000033000027945 */ /* 0x000fe40003800200 */
[----:B------:R-:W-:Y:S01]  /*0510*/  IMAD R0, R5, -0x800000, R6 ;  /* 0xff80000005007824 */ /* 0x000fe200078e0206 */
[----:B------:R-:W-:Y:S02]  /*0520*/  IADD3 R7, PT, PT, R7, -0x2, R5 ;  /* 0xfffffffe07077810 */ /* 0x000fe40007ffe005 */
[----:B------:R-:W-:-:S03]  /*0530*/  FADD.FTZ R9, -RZ, -UR4 ;  /* 0x80000004ff097e21 */ /* 0x000fc60008010100 */
[----:B------:R-:W0:Y:S02]  /*0540*/  MUFU.RCP R8, UR4 ;  /* 0x0000000400087d08 */ /* 0x000e240008001000 */
[----:B0-----:R-:W-:-:S04]  /*0550*/  FFMA R11, R8, R9, 1 ;  /* 0x3f800000080b7423 */ /* 0x001fc80000000009 */
[----:B------:R-:W-:-:S04]  /*0560*/  FFMA R11, R8, R11, R8 ;  /* 0x0000000b080b7223 */ /* 0x000fc80000000008 */
[----:B------:R-:W-:-:S04]  /*0570*/  FFMA R6, R0, R11, RZ ;  /* 0x0000000b00067223 */ /* 0x000fc800000000ff */
[----:B------:R-:W-:-:S04]  /*0580*/  FFMA R8, R9, R6, R0 ;  /* 0x0000000609087223 */ /* 0x000fc80000000000 */
[----:B------:R-:W-:-:S04]  /*0590*/  FFMA R8, R11, R8, R6 ;  /* 0x000000080b087223 */ /* 0x000fc80000000006 */
[----:B------:R-:W-:-:S04]  /*05a0*/  FFMA R9, R9, R8, R0 ;  /* 0x0000000809097223 */ /* 0x000fc80000000000 */
[----:B------:R-:W-:-:S05]  /*05b0*/  FFMA R6, R11, R9, R8 ;  /* 0x000000090b067223 */ /* 0x000fca0000000008 */
[----:B------:R-:W-:-:S04]  /*05c0*/  SHF.R.U32.HI R0, RZ, 0x17, R6 ;  /* 0x00000017ff007819 */ /* 0x000fc80000011606 */
[----:B------:R-:W-:-:S04]  /*05d0*/  LOP3.LUT R0, R0, 0xff, RZ, 0xc0, !PT ;  /* 0x000000ff00007812 */ /* 0x000fc800078ec0ff */
[----:B------:R-:W-:-:S05]  /*05e0*/  IADD3 R10, PT, PT, R0, R7, RZ ;  /* 0x00000007000a7210 */ /* 0x000fca0007ffe0ff */
[----:B------:R-:W-:-:S05]  /*05f0*/  VIADD R0, R10, 0xffffffff ;  /* 0xffffffff0a007836 */ /* 0x000fca0000000000 */
[----:B------:R-:W-:-:S13]  /*0600*/  ISETP.GE.U32.AND P0, PT, R0, 0xfe, PT ;  /* 0x000000fe0000780c */ /* 0x000fda0003f06070 */
[----:B------:R-:W-:Y:S05]  /*0610*/  @!P0 BRA `(.L_x_10) ;  /* 0x0000000000808947 */ /* 0x000fea0003800000 */
[----:B------:R-:W-:-:S13]  /*0620*/  ISETP.GT.AND P0, PT, R10, 0xfe, PT ;  /* 0x000000fe0a00780c */ /* 0x000fda0003f04270 */
[----:B------:R-:W-:Y:S05]  /*0630*/  @P0 BRA `(.L_x_11) ;  /* 0x00000000006c0947 */ /* 0x000fea0003800000 */
[----:B------:R-:W-:-:S13]  /*0640*/  ISETP.GE.AND P0, PT, R10, 0x1, PT ;  /* 0x000000010a00780c */ /* 0x000fda0003f06270 */
[----:B------:R-:W-:Y:S05]  /*0650*/  @P0 BRA `(.L_x_12) ;  /* 0x0000000000740947 */ /* 0x000fea0003800000 */
[----:B------:R-:W-:Y:S02]  /*0660*/  ISETP.GE.AND P0, PT, R10, -0x18, PT ;  /* 0xffffffe80a00780c */ /* 0x000fe40003f06270 */
[----:B------:R-:W-:-:S11]  /*0670*/  LOP3.LUT R6, R6, 0x80000000, RZ, 0xc0, !PT ;  /* 0x8000000006067812 */ /* 0x000fd600078ec0ff */
[----:B------:R-:W-:Y:S05]  /*0680*/  @!P0 BRA `(.L_x_12) ;  /* 0x0000000000688947 */ /* 0x000fea0003800000 */
[CC--:B------:R-:W-:Y:S01]  /*0690*/  FFMA.RZ R0, R11.reuse, R9.reuse, R8 ;  /* 0x000000090b007223 */ /* 0x0c0fe2000000c008 */
[----:B------:R-:W-:Y:S01]  /*06a0*/  IMAD.MOV R7, RZ, RZ, -R10 ;  /* 0x000000ffff077224 */ /* 0x000fe200078e0a0a */
[C---:B------:R-:W-:Y:S02]  /*06b0*/  ISETP.NE.AND P2, PT, R10.reuse, RZ, PT ;  /* 0x000000ff0a00720c */ /* 0x040fe40003f45270 */
[----:B------:R-:W-:Y:S02]  /*06c0*/  ISETP.NE.AND P1, PT, R10, RZ, PT ;  /* 0x000000ff0a00720c */ /* 0x000fe40003f25270 */
[----:B------:R-:W-:Y:S01]  /*06d0*/  LOP3.LUT R5, R0, 0x7fffff, RZ, 0xc0, !PT ;  /* 0x007fffff00057812 */ /* 0x000fe200078ec0ff */
[CCC-:B------:R-:W-:Y:S01]  /*06e0*/  FFMA.RP R0, R11.reuse, R9.reuse, R8.reuse ;  /* 0x000000090b007223 */ /* 0x1c0fe20000008008 */
[----:B------:R-:W-:Y:S01]  /*06f0*/  FFMA.RM R11, R11, R9, R8 ;  /* 0x000000090b0b7223 */ /* 0x000fe20000004008 */
[----:B------:R-:W-:Y:S01]  /*0700*/  VIADD R8, R10, 0x20 ;  /* 0x000000200a087836 */ /* 0x000fe20000000000 */
[----:B------:R-:W-:-:S03]  /*0710*/  LOP3.LUT R5, R5, 0x800000, RZ, 0xfc, !PT ;  /* 0x0080000005057812 */ /* 0x000fc600078efcff */
[----:B------:R-:W-:Y:S02]  /*0720*/  FSETP.NEU.FTZ.AND P0, PT, R0, R11, PT ;  /* 0x0000000b0000720b */ /* 0x000fe40003f1d000 */
[----:B------:R-:W-:Y:S02]  /*0730*/  SHF.L.U32 R8, R5, R8, RZ ;  /* 0x0000000805087219 */ /* 0x000fe400000006ff */
[----:B------:R-:W-:Y:S02]  /*0740*/  SEL R0, R7, RZ, P2 ;  /* 0x000000ff07007207 */ /* 0x000fe40001000000 */
[----:B------:R-:W-:Y:S02]  /*0750*/  ISETP.NE.AND P1, PT, R8, RZ, P1 ;  /* 0x000000ff0800720c */ /* 0x000fe40000f25270 */
[----:B------:R-:W-:Y:S02]  /*0760*/  SHF.R.U32.HI R0, RZ, R0, R5 ;  /* 0x00000000ff007219 */ /* 0x000fe40000011605 */
[----:B------:R-:W-:-:S02]  /*0770*/  PLOP3.LUT P0, PT, P0, P1, PT, 0xf8, 0x8f ;  /* 0x00000000008f781c */ /* 0x000fc40000703f70 */
[----:B------:R-:W-:Y:S02]  /*0780*/  SHF.R.U32.HI R8, RZ, 0x1, R0 ;  /* 0x00000001ff087819 */ /* 0x000fe40000011600 */
[----:B------:R-:W-:-:S04]  /*0790*/  SEL R5, RZ, 0x1, !P0 ;  /* 0x00000001ff057807 */ /* 0x000fc80004000000 */
[----:B------:R-:W-:-:S04]  /*07a0*/  LOP3.LUT R5, R5, 0x1, R8, 0xf8, !PT ;  /* 0x0000000105057812 */ /* 0x000fc800078ef808 */
[----:B------:R-:W-:-:S04]  /*07b0*/  LOP3.LUT R5, R5, R0, RZ, 0xc0, !PT ;  /* 0x0000000005057212 */ /* 0x000fc800078ec0ff */
[----:B------:R-:W-:-:S04]  /*07c0*/  IADD3 R5, PT, PT, R8, R5, RZ ;  /* 0x0000000508057210 */ /* 0x000fc80007ffe0ff */
[----:B------:R-:W-:Y:S01]  /*07d0*/  LOP3.LUT R6, R5, R6, RZ, 0xfc, !PT ;  /* 0x0000000605067212 */ /* 0x000fe200078efcff */
[----:B------:R-:W-:Y:S06]  /*07e0*/  BRA `(.L_x_12) ;  /* 0x0000000000107947 */ /* 0x000fec0003800000 */
.L_x_11:
[----:B------:R-:W-:-:S04]  /*07f0*/  LOP3.LUT R6, R6, 0x80000000, RZ, 0xc0, !PT ;  /* 0x8000000006067812 */ /* 0x000fc800078ec0ff */
[----:B------:R-:W-:Y:S01]  /*0800*/  LOP3.LUT R6, R6, 0x7f800000, RZ, 0xfc, !PT ;  /* 0x7f80000006067812 */ /* 0x000fe200078efcff */
[----:B------:R-:W-:Y:S06]  /*0810*/  BRA `(.L_x_12) ;  /* 0x0000000000047947 */ /* 0x000fec0003800000 */
.L_x_10:
[----:B------:R-:W-:-:S07]  /*0820*/  IMAD R6, R7, 0x800000, R6 ;  /* 0x0080000007067824 */ /* 0x000fce00078e0206 */
.L_x_12:
[----:B------:R-:W-:Y:S05]  /*0830*/  BSYNC.RECONVERGENT B2 ;  /* 0x0000000000027941 */ /* 0x000fea0003800200 */
.L_x_9:
[----:B------:R-:W-:Y:S05]  /*0840*/  BRA `(.L_x_13) ;  /* 0x0000000000207947 */ /* 0x000fea0003800000 */
.L_x_8:
[----:B------:R-:W-:-:S04]  /*0850*/  LOP3.LUT R6, R7, 0x80000000, R6, 0x48, !PT ;  /* 0x8000000007067812 */ /* 0x000fc800078e4806 */
[----:B------:R-:W-:Y:S01]  /*0860*/  LOP3.LUT R6, R6, 0x7f800000, RZ, 0xfc, !PT ;  /* 0x7f80000006067812 */ /* 0x000fe200078efcff */
[----:B------:R-:W-:Y:S06]  /*0870*/  BRA `(.L_x_13) ;  /* 0x0000000000147947 */ /* 0x000fec0003800000 */
.L_x_7:
[----:B------:R-:W-:Y:S01]  /*0880*/  LOP3.LUT R6, R7, 0x80000000, R6, 0x48, !PT ;  /* 0x8000000007067812 */ /* 0x000fe200078e4806 */
[----:B------:R-:W-:Y:S06]  /*0890*/  BRA `(.L_x_13) ;  /* 0x00000000000c7947 */ /* 0x000fec0003800000 */
.L_x_6:
[----:B------:R-:W0:Y:S01]  /*08a0*/  MUFU.RSQ R6, -QNAN ;  /* 0xffc0000000067908 */ /* 0x000e220000001400 */
[----:B------:R-:W-:Y:S05]  /*08b0*/  BRA `(.L_x_13) ;  /* 0x0000000000047947 */ /* 0x000fea0003800000 */
.L_x_5:
[----:B------:R-:W-:-:S07]  /*08c0*/  FADD.FTZ R6, R0, 5 ;  /* 0x40a0000000067421 */ /* 0x000fce0000010000 */
.L_x_13:
[----:B------:R-:W-:Y:S05]  /*08d0*/  BSYNC.RECONVERGENT B0 ;  /* 0x0000000000007941 */ /* 0x000fea0003800200 */
.L_x_2:
[----:B------:R-:W-:-:S04]  /*08e0*/  IMAD.MOV.U32 R5, RZ, RZ, 0x0 ;  /* 0x00000000ff057424 */ /* 0x000fc800078e00ff */
[----:B0-----:R-:W-:Y:S05]  /*08f0*/  RET.REL.NODEC R4 `(_Z9filtrogpuPfS_) ;  /* 0xfffffff404c07950 */ /* 0x001fea0003c3ffff */
.L_x_14:
[----:B------:R-:W-:-:S00]  /*0900*/  BRA `(.L_x_14) ;  /* 0xfffffffc00fc7947 */ /* 0x000fc0000383ffff */
[----:B------:R-:W-:-:S00]  /*0910*/  NOP ;  /* 0x0000000000007918 */ /* 0x000fc00000000000 */
        /* <DEDUP_REMOVED lines=14> */
.L_x_15:


//--------------------- .nv.shared.reserved.0     --------------------------
	.section	.nv.shared.reserved.0,"aw",@nobits
	.weak		__nv_reservedSMEM_offset_0_alias
	.size		__nv_reservedSMEM_offset_0_alias, 0, 64
	.other		__nv_reservedSMEM_offset_0_alias,@"STO_CUDA_RESERVED_SHARED STV_DEFAULT"
__nv_reservedSMEM_offset_0_alias:
	.zero		0
	.zero		64


//--------------------- .nv.constant0._Z9filtrogpuPfS_ --------------------------
	.section	.nv.constant0._Z9filtrogpuPfS_,"a",@progbits
	.sectionflags	@""
	.align	4
.nv.constant0._Z9filtrogpuPfS_:
	.zero		912


//--------------------- SYMBOLS --------------------------

	.type		.nv.reservedSmem.offset0,@object
	.size		.nv.reservedSmem.offset0,0x4
